//
// Generated by NVIDIA NVVM Compiler
//
// Compiler Build ID: CL-36424714
// Cuda compilation tools, release 13.0, V13.0.88
// Based on NVVM 20.0.0
//

.version 9.0
.target sm_100
.address_size 64

	// .globl	_Z21Compute_all_rotationsPfS_S_PKiS1_
// _ZZ21Compute_all_rotationsPfS_S_PKiS1_E4temp has been demoted

.visible .entry _Z21Compute_all_rotationsPfS_S_PKiS1_(
	.param .u64 .ptr .align 1 _Z21Compute_all_rotationsPfS_S_PKiS1__param_0,
	.param .u64 .ptr .align 1 _Z21Compute_all_rotationsPfS_S_PKiS1__param_1,
	.param .u64 .ptr .align 1 _Z21Compute_all_rotationsPfS_S_PKiS1__param_2,
	.param .u64 .ptr .align 1 _Z21Compute_all_rotationsPfS_S_PKiS1__param_3,
	.param .u64 .ptr .align 1 _Z21Compute_all_rotationsPfS_S_PKiS1__param_4
)
{
	.reg .pred 	%p<14>;
	.reg .b32 	%r<78>;
	.reg .b32 	%f<26>;
	.reg .b64 	%rd<31>;
	// demoted variable
	.shared .align 4 .b8 _ZZ21Compute_all_rotationsPfS_S_PKiS1_E4temp[160];
	ld.param.u64 	%rd10, [_Z21Compute_all_rotationsPfS_S_PKiS1__param_0];
	ld.param.u64 	%rd11, [_Z21Compute_all_rotationsPfS_S_PKiS1__param_1];
	ld.param.u64 	%rd12, [_Z21Compute_all_rotationsPfS_S_PKiS1__param_2];
	ld.param.u64 	%rd13, [_Z21Compute_all_rotationsPfS_S_PKiS1__param_3];
	ld.param.u64 	%rd14, [_Z21Compute_all_rotationsPfS_S_PKiS1__param_4];
	cvta.to.global.u64 	%rd1, %rd12;
	cvta.to.global.u64 	%rd2, %rd11;
	cvta.to.global.u64 	%rd3, %rd10;
	cvta.to.global.u64 	%rd15, %rd13;
	cvta.to.global.u64 	%rd16, %rd14;
	mov.u32 	%r42, %ntid.x;
	mul.lo.s32 	%r1, %r42, 220;
	mov.u32 	%r43, %tid.x;
	and.b32  	%r2, %r43, 3;
	mov.u32 	%r44, %ctaid.x;
	shr.u32 	%r45, %r43, 2;
	cvt.rn.f32.u32 	%f1, %r45;
	shl.b32 	%r46, %r43, 2;
	mov.u32 	%r47, _ZZ21Compute_all_rotationsPfS_S_PKiS1_E4temp;
	add.s32 	%r3, %r47, %r46;
	and.b32  	%r4, %r43, 1;
	mul.lo.s32 	%r5, %r44, 100;
	add.s64 	%rd30, %rd16, 4;
	add.s64 	%rd29, %rd15, 4;
	mov.b32 	%r68, 0;
	mov.b32 	%r67, 3;
$L__BB0_1:
	setp.ne.s32 	%p1, %r2, 0;
	@%p1 bra 	$L__BB0_3;
	shl.b32 	%r70, %r68, 2;
	ld.global.u32 	%r71, [%rd29+-4];
	bra.uni 	$L__BB0_8;
$L__BB0_3:
	setp.eq.s32 	%p2, %r2, 2;
	@%p2 bra 	$L__BB0_6;
	setp.ne.s32 	%p3, %r2, 1;
	@%p3 bra 	$L__BB0_7;
	shl.b32 	%r49, %r68, 2;
	or.b32  	%r70, %r49, 1;
	ld.global.u32 	%r71, [%rd30+-4];
	bra.uni 	$L__BB0_8;
$L__BB0_6:
	shl.b32 	%r48, %r68, 2;
	or.b32  	%r70, %r48, 2;
	ld.global.u32 	%r71, [%rd29+-4];
	bra.uni 	$L__BB0_8;
$L__BB0_7:
	ld.global.u32 	%r71, [%rd30+-4];
	mov.u32 	%r70, %r67;
$L__BB0_8:
	setp.ne.s32 	%p4, %r4, 0;
	mad.lo.s32 	%r50, %r71, 10, %r5;
	cvt.rn.f32.u32 	%f2, %r50;
	add.f32 	%f3, %f1, %f2;
	cvt.rzi.s32.f32 	%r51, %f3;
	add.s32 	%r52, %r70, %r1;
	mul.wide.s32 	%rd17, %r52, 4;
	add.s64 	%rd18, %rd3, %rd17;
	ld.global.f32 	%f4, [%rd18];
	mul.wide.s32 	%rd19, %r51, 4;
	add.s64 	%rd20, %rd2, %rd19;
	ld.global.f32 	%f5, [%rd20];
	mul.f32 	%f6, %f4, %f5;
	st.shared.f32 	[%r3], %f6;
	bar.sync 	0;
	@%p4 bra 	$L__BB0_14;
	setp.ne.s32 	%p5, %r2, 0;
	@%p5 bra 	$L__BB0_11;
	ld.global.u32 	%r55, [%rd29+-4];
	mad.lo.s32 	%r56, %r55, 10, %r5;
	cvt.rn.f32.u32 	%f9, %r56;
	add.f32 	%f10, %f1, %f9;
	cvt.rzi.s32.f32 	%r73, %f10;
	bra.uni 	$L__BB0_13;
$L__BB0_11:
	setp.ne.s32 	%p6, %r2, 2;
	@%p6 bra 	$L__BB0_13;
	ld.global.u32 	%r53, [%rd30+-4];
	mad.lo.s32 	%r54, %r53, 10, %r5;
	cvt.rn.f32.u32 	%f7, %r54;
	add.f32 	%f8, %f1, %f7;
	cvt.rzi.s32.f32 	%r73, %f8;
$L__BB0_13:
	ld.shared.f32 	%f11, [%r3];
	ld.shared.f32 	%f12, [%r3+4];
	add.f32 	%f13, %f11, %f12;
	mul.wide.s32 	%rd21, %r73, 4;
	add.s64 	%rd22, %rd1, %rd21;
	st.global.f32 	[%rd22], %f13;
$L__BB0_14:
	bar.sync 	0;
	add.s32 	%r22, %r68, 1;
	setp.eq.s32 	%p7, %r67, 219;
	@%p7 bra 	$L__BB0_29;
	setp.eq.s32 	%p8, %r2, 0;
	@%p8 bra 	$L__BB0_21;
	setp.eq.s32 	%p9, %r2, 1;
	@%p9 bra 	$L__BB0_19;
	setp.ne.s32 	%p10, %r2, 2;
	@%p10 bra 	$L__BB0_20;
	shl.b32 	%r57, %r22, 2;
	or.b32  	%r74, %r57, 2;
	ld.global.u32 	%r75, [%rd29];
	bra.uni 	$L__BB0_22;
$L__BB0_19:
	shl.b32 	%r58, %r22, 2;
	or.b32  	%r74, %r58, 1;
	ld.global.u32 	%r75, [%rd30];
	bra.uni 	$L__BB0_22;
$L__BB0_20:
	shl.b32 	%r59, %r22, 2;
	or.b32  	%r74, %r59, 3;
	ld.global.u32 	%r75, [%rd30];
	bra.uni 	$L__BB0_22;
$L__BB0_21:
	add.s32 	%r74, %r67, 1;
	ld.global.u32 	%r75, [%rd29];
$L__BB0_22:
	setp.ne.s32 	%p11, %r4, 0;
	mad.lo.s32 	%r60, %r75, 10, %r5;
	cvt.rn.f32.u32 	%f14, %r60;
	add.f32 	%f15, %f1, %f14;
	cvt.rzi.s32.f32 	%r61, %f15;
	add.s32 	%r62, %r74, %r1;
	mul.wide.s32 	%rd23, %r62, 4;
	add.s64 	%rd24, %rd3, %rd23;
	ld.global.f32 	%f16, [%rd24];
	mul.wide.s32 	%rd25, %r61, 4;
	add.s64 	%rd26, %rd2, %rd25;
	ld.global.f32 	%f17, [%rd26];
	mul.f32 	%f18, %f16, %f17;
	st.shared.f32 	[%r3], %f18;
	bar.sync 	0;
	@%p11 bra 	$L__BB0_28;
	setp.eq.s32 	%p12, %r2, 0;
	@%p12 bra 	$L__BB0_26;
	setp.ne.s32 	%p13, %r2, 2;
	@%p13 bra 	$L__BB0_27;
	ld.global.u32 	%r63, [%rd30];
	mad.lo.s32 	%r64, %r63, 10, %r5;
	cvt.rn.f32.u32 	%f19, %r64;
	add.f32 	%f20, %f1, %f19;
	cvt.rzi.s32.f32 	%r73, %f20;
	bra.uni 	$L__BB0_27;
$L__BB0_26:
	ld.global.u32 	%r65, [%rd29];
	mad.lo.s32 	%r66, %r65, 10, %r5;
	cvt.rn.f32.u32 	%f21, %r66;
	add.f32 	%f22, %f1, %f21;
	cvt.rzi.s32.f32 	%r73, %f22;
$L__BB0_27:
	ld.shared.f32 	%f23, [%r3];
	ld.shared.f32 	%f24, [%r3+4];
	add.f32 	%f25, %f23, %f24;
	mul.wide.s32 	%rd27, %r73, 4;
	add.s64 	%rd28, %rd1, %rd27;
	st.global.f32 	[%rd28], %f25;
$L__BB0_28:
	bar.sync 	0;
	add.s32 	%r68, %r68, 2;
	add.s32 	%r67, %r67, 8;
	add.s64 	%rd30, %rd30, 8;
	add.s64 	%rd29, %rd29, 8;
	bra.uni 	$L__BB0_1;
$L__BB0_29:
	ret;

}


// ===== COMPILED SASS (sm_100) =====

	.target	sm_100

	.elftype	@"ET_EXEC"


//--------------------- .note.nv.tkinfo           --------------------------
	.section	.note.nv.tkinfo,"",@"SHT_NOTE"
	.sectionflags	@"SHF_NOTE_NV_TKINFO"
	.tkinfo
        /*0018*/ 	.word	0x00000002
        /*0030*/ 	.string	""
        /*0030*/ 	.string	"ptxas"
        /*0030*/ 	.string	"Cuda compilation tools, release 13.0, V13.0.88"
        /*0030*/ 	.string	"Build cuda_13.0.r13.0/compiler.36424714_0"
        /*0030*/ 	.string	"-arch sm_100 -m 64 "



//--------------------- .note.nv.cuinfo           --------------------------
	.section	.note.nv.cuinfo,"",@"SHT_NOTE"
	.sectionflags	@"SHF_NOTE_NV_CUINFO"
        /*0018*/ 	.short	0x0002
        /*001a*/ 	.short	0x0064
        /*001c*/ 	.short	0x0082
	.zero		2


//--------------------- .nv.info                  --------------------------
	.section	.nv.info,"",@"SHT_CUDA_INFO"
	.align	4


	//----- nvinfo : EIATTR_REGCOUNT
	.align		4
        /*0000*/ 	.byte	0x04, 0x2f
        /*0002*/ 	.short	(.L_1 - .L_0)
	.align		4
.L_0:
        /*0004*/ 	.word	index@(_Z21Compute_all_rotationsPfS_S_PKiS1_)
        /*0008*/ 	.word	0x0000001c


	//----- nvinfo : EIATTR_FRAME_SIZE
	.align		4
.L_1:
        /*000c*/ 	.byte	0x04, 0x11
        /*000e*/ 	.short	(.L_3 - .L_2)
	.align		4
.L_2:
        /*0010*/ 	.word	index@(_Z21Compute_all_rotationsPfS_S_PKiS1_)
        /*0014*/ 	.word	0x00000000


	//----- nvinfo : EIATTR_MIN_STACK_SIZE
	.align		4
.L_3:
        /*0018*/ 	.byte	0x04, 0x12
        /*001a*/ 	.short	(.L_5 - .L_4)
	.align		4
.L_4:
        /*001c*/ 	.word	index@(_Z21Compute_all_rotationsPfS_S_PKiS1_)
        /*0020*/ 	.word	0x00000000
.L_5:


//--------------------- .nv.compat                --------------------------
	.section	.nv.compat,"",@"SHT_CUDA_COMPAT_INFO"
	.align	4
        /*0000*/ 	.byte	0x02, 0x09, 0x00, 0x00, 0x02, 0x02, 0x01, 0x00, 0x02, 0x05, 0x05, 0x00, 0x03, 0x07, 0x01, 0x01
        /*0010*/ 	.byte	0x02, 0x03, 0x00, 0x00, 0x02, 0x06, 0x01, 0x00, 0x04, 0x0b, 0x08, 0x00, 0x09, 0x00, 0x00, 0x00
        /*0020*/ 	.byte	0x00, 0x00, 0x00, 0x00


//--------------------- .nv.info._Z21Compute_all_rotationsPfS_S_PKiS1_ --------------------------
	.section	.nv.info._Z21Compute_all_rotationsPfS_S_PKiS1_,"",@"SHT_CUDA_INFO"
	.sectionflags	@""
	.align	4


	//----- nvinfo : EIATTR_CUDA_API_VERSION
	.align		4
        /*0000*/ 	.byte	0x04, 0x37
        /*0002*/ 	.short	(.L_7 - .L_6)
.L_6:
        /*0004*/ 	.word	0x00000082


	//----- nvinfo : EIATTR_KPARAM_INFO
	.align		4
.L_7:
        /*0008*/ 	.byte	0x04, 0x17
        /*000a*/ 	.short	(.L_9 - .L_8)
.L_8:
        /*000c*/ 	.word	0x00000000
        /*0010*/ 	.short	0x0004
        /*0012*/ 	.short	0x0020
        /*0014*/ 	.byte	0x00, 0xf5, 0x21, 0x00


	//----- nvinfo : EIATTR_KPARAM_INFO
	.align		4
.L_9:
        /*0018*/ 	.byte	0x04, 0x17
        /*001a*/ 	.short	(.L_11 - .L_10)
.L_10:
        /*001c*/ 	.word	0x00000000
        /*0020*/ 	.short	0x0003
        /*0022*/ 	.short	0x0018
        /*0024*/ 	.byte	0x00, 0xf5, 0x21, 0x00


	//----- nvinfo : EIATTR_KPARAM_INFO
	.align		4
.L_11:
        /*0028*/ 	.byte	0x04, 0x17
        /*002a*/ 	.short	(.L_13 - .L_12)
.L_12:
        /*002c*/ 	.word	0x00000000
        /*0030*/ 	.short	0x0002
        /*0032*/ 	.short	0x0010
        /*0034*/ 	.byte	0x00, 0xf5, 0x21, 0x00


	//----- nvinfo : EIATTR_KPARAM_INFO
	.align		4
.L_13:
        /*0038*/ 	.byte	0x04, 0x17
        /*003a*/ 	.short	(.L_15 - .L_14)
.L_14:
        /*003c*/ 	.word	0x00000000
        /*0040*/ 	.short	0x0001
        /*0042*/ 	.short	0x0008
        /*0044*/ 	.byte	0x00, 0xf5, 0x21, 0x00


	//----- nvinfo : EIATTR_KPARAM_INFO
	.align		4
.L_15:
        /*0048*/ 	.byte	0x04, 0x17
        /*004a*/ 	.short	(.L_17 - .L_16)
.L_16:
        /*004c*/ 	.word	0x00000000
        /*0050*/ 	.short	0x0000
        /*0052*/ 	.short	0x0000
        /*0054*/ 	.byte	0x00, 0xf5, 0x21, 0x00


	//----- nvinfo : EIATTR_SPARSE_MMA_MASK
	.align		4
.L_17:
        /*0058*/ 	.byte	0x03, 0x50
        /*005a*/ 	.short	0x0000


	//----- nvinfo : EIATTR_MAXREG_COUNT
	.align		4
        /*005c*/ 	.byte	0x03, 0x1b
        /*005e*/ 	.short	0x00ff


	//----- nvinfo : EIATTR_NUM_BARRIERS
	.align		4
        /*0060*/ 	.byte	0x02, 0x4c
        /*0062*/ 	.byte	0x01
	.zero		1


	//----- nvinfo : EIATTR_MERCURY_ISA_VERSION
	.align		4
        /*0064*/ 	.byte	0x03, 0x5f
        /*0066*/ 	.short	0x0101


	//----- nvinfo : EIATTR_VRC_CTA_INIT_COUNT
	.align		4
        /*0068*/ 	.byte	0x02, 0x4a
	.zero		1
	.zero		1


	//----- nvinfo : EIATTR_EXIT_INSTR_OFFSETS
	.align		4
        /*006c*/ 	.byte	0x04, 0x1c
        /*006e*/ 	.short	(.L_19 - .L_18)


	//   ....[0]....
.L_18:
        /*0070*/ 	.word	0x00000550


	//----- nvinfo : EIATTR_INDIRECT_BRANCH_TARGETS
	.align		4
.L_19:
        /*0074*/ 	.byte	0x04, 0x34
        /*0076*/ 	.short	(.L_21 - .L_20)


	//   ....[0]....
.L_20:
        /*0078*/ 	.word	.L_x_18@srel
        /*007c*/ 	.short	0x0
        /*007e*/ 	.short	0x0
        /*0080*/ 	.word	0x3
        /*0084*/ 	.word	.L_x_19@srel
        /*0088*/ 	.word	.L_x_20@srel
        /*008c*/ 	.word	.L_x_21@srel


	//----- nvinfo : EIATTR_CRS_STACK_SIZE
	.align		4
.L_21:
        /*0090*/ 	.byte	0x04, 0x1e
        /*0092*/ 	.short	(.L_23 - .L_22)
.L_22:
        /*0094*/ 	.word	0x00000000


	//----- nvinfo : EIATTR_CBANK_PARAM_SIZE
	.align		4
.L_23:
        /*0098*/ 	.byte	0x03, 0x19
        /*009a*/ 	.short	0x0028


	//----- nvinfo : EIATTR_PARAM_CBANK
	.align		4
        /*009c*/ 	.byte	0x04, 0x0a
        /*009e*/ 	.short	(.L_25 - .L_24)
	.align		4
.L_24:
        /*00a0*/ 	.word	index@(.nv.constant0._Z21Compute_all_rotationsPfS_S_PKiS1_)
        /*00a4*/ 	.short	0x0380
        /*00a6*/ 	.short	0x0028


	//----- nvinfo : EIATTR_SW_WAR
	.align		4
.L_25:
        /*00a8*/ 	.byte	0x04, 0x36
        /*00aa*/ 	.short	(.L_27 - .L_26)
.L_26:
        /*00ac*/ 	.word	0x00000008
.L_27:


//--------------------- .nv.callgraph             --------------------------
	.section	.nv.callgraph,"",@"SHT_CUDA_CALLGRAPH"
	.align	4
	.sectionentsize	8
	.align		4
        /*0000*/ 	.word	0x00000000
	.align		4
        /*0004*/ 	.word	0xffffffff
	.align		4
        /*0008*/ 	.word	0x00000000
	.align		4
        /*000c*/ 	.word	0xfffffffe
	.align		4
        /*0010*/ 	.word	0x00000000
	.align		4
        /*0014*/ 	.word	0xfffffffd
	.align		4
        /*0018*/ 	.word	0x00000000
	.align		4
        /*001c*/ 	.word	0xfffffffc


//--------------------- .nv.constant2._Z21Compute_all_rotationsPfS_S_PKiS1_ --------------------------
	.section	.nv.constant2._Z21Compute_all_rotationsPfS_S_PKiS1_,"a",@progbits
	.sectionflags	@""
	.align	4
.nv.constant2._Z21Compute_all_rotationsPfS_S_PKiS1_:
        /*0000*/ 	.byte	0x30, 0x06, 0x00, 0x00, 0x60, 0x06, 0x00, 0x00, 0xd0, 0x05, 0x00, 0x00


//--------------------- .text._Z21Compute_all_rotationsPfS_S_PKiS1_ --------------------------
	.section	.text._Z21Compute_all_rotationsPfS_S_PKiS1_,"ax",@progbits
	.align	128
        .global         _Z21Compute_all_rotationsPfS_S_PKiS1_
        .type           _Z21Compute_all_rotationsPfS_S_PKiS1_,@function
        .size           _Z21Compute_all_rotationsPfS_S_PKiS1_,(.L_x_22 - _Z21Compute_all_rotationsPfS_S_PKiS1_)
        .other          _Z21Compute_all_rotationsPfS_S_PKiS1_,@"STO_CUDA_ENTRY STV_DEFAULT"
_Z21Compute_all_rotationsPfS_S_PKiS1_:
.text._Z21Compute_all_rotationsPfS_S_PKiS1_:
[----:B------:R-:W-:Y:S01]  /*0000*/  LDC R1, c[0x0][0x37c] ;  /* 0x0000df00ff017b82 */ /* 0x000fe20000000800 */
[----:B------:R-:W0:Y:S07]  /*0010*/  S2R R22, SR_TID.X ;  /* 0x0000000000167919 */ /* 0x000e2e0000002100 */
[----:B------:R-:W1:Y:S01]  /*0020*/  S2UR UR5, SR_CgaCtaId ;  /* 0x00000000000579c3 */ /* 0x000e620000008800 */
[----:B------:R-:W2:Y:S01]  /*0030*/  LDCU.64 UR8, c[0x0][0x3a0] ;  /* 0x00007400ff0877ac */ /* 0x000ea20008000a00 */
[----:B------:R-:W-:Y:S01]  /*0040*/  IMAD.MOV.U32 R2, RZ, RZ, RZ ;  /* 0x000000ffff027224 */ /* 0x000fe200078e00ff */
[----:B------:R-:W3:Y:S01]  /*0050*/  S2R R5, SR_CTAID.X ;  /* 0x0000000000057919 */ /* 0x000ee20000002500 */
[----:B------:R-:W-:Y:S01]  /*0060*/  IMAD.MOV.U32 R3, RZ, RZ, 0x3 ;  /* 0x00000003ff037424 */ /* 0x000fe200078e00ff */
[----:B------:R-:W4:Y:S03]  /*0070*/  LDCU.64 UR6, c[0x0][0x398] ;  /* 0x00007300ff0677ac */ /* 0x000f260008000a00 */
[----:B------:R-:W3:Y:S01]  /*0080*/  LDC R0, c[0x0][0x360] ;  /* 0x0000d800ff007b82 */ /* 0x000ee20000000800 */
[----:B------:R-:W-:Y:S01]  /*0090*/  UMOV UR4, 0x400 ;  /* 0x0000040000047882 */ /* 0x000fe20000000000 */
[----:B------:R-:W0:Y:S06]  /*00a0*/  LDCU.64 UR10, c[0x0][0x358] ;  /* 0x00006b00ff0a77ac */ /* 0x000e2c0008000a00 */
[----:B------:R-:W3:Y:S01]  /*00b0*/  LDC.64 R8, c[0x0][0x390] ;  /* 0x0000e400ff087b82 */ /* 0x000ee20000000a00 */
[----:B--2---:R-:W-:-:S02]  /*00c0*/  UIADD3 UR8, UP0, UPT, UR8, 0x4, URZ ;  /* 0x0000000408087890 */ /* 0x004fc4000ff1e0ff */
[----:B----4-:R-:W-:-:S05]  /*00d0*/  UIADD3 UR6, UP1, UPT, UR6, 0x4, URZ ;  /* 0x0000000406067890 */ /* 0x010fca000ff3e0ff */
[----:B------:R-:W2:Y:S01]  /*00e0*/  LDC.64 R10, c[0x0][0x380] ;  /* 0x0000e000ff0a7b82 */ /* 0x000ea20000000a00 */
[----:B------:R-:W-:Y:S01]  /*00f0*/  UIADD3.X UR9, UPT, UPT, URZ, UR9, URZ, UP0, !UPT ;  /* 0x00000009ff097290 */ /* 0x000fe200087fe4ff */
[----:B------:R-:W-:Y:S01]  /*0100*/  MOV R14, UR8 ;  /* 0x00000008000e7c02 */ /* 0x000fe20008000f00 */
[----:B------:R-:W-:Y:S02]  /*0110*/  UIADD3.X UR7, UPT, UPT, URZ, UR7, URZ, UP1, !UPT ;  /* 0x00000007ff077290 */ /* 0x000fe40008ffe4ff */
[----:B-1----:R-:W-:Y:S01]  /*0120*/  ULEA UR4, UR5, UR4, 0x18 ;  /* 0x0000000405047291 */ /* 0x002fe2000f8ec0ff */
[----:B------:R-:W-:Y:S01]  /*0130*/  IMAD.U32 R16, RZ, RZ, UR6 ;  /* 0x00000006ff107e24 */ /* 0x000fe2000f8e00ff */
[C---:B0-----:R-:W-:Y:S01]  /*0140*/  LOP3.LUT R4, R22.reuse, 0x3, RZ, 0xc0, !PT ;  /* 0x0000000316047812 */ /* 0x041fe200078ec0ff */
[----:B------:R-:W0:Y:S01]  /*0150*/  LDC.64 R12, c[0x0][0x388] ;  /* 0x0000e200ff0c7b82 */ /* 0x000e220000000a00 */
[----:B------:R-:W-:Y:S01]  /*0160*/  SHF.R.U32.HI R7, RZ, 0x2, R22 ;  /* 0x00000002ff077819 */ /* 0x000fe20000011616 */
[----:B------:R-:W-:Y:S01]  /*0170*/  IMAD.U32 R15, RZ, RZ, UR9 ;  /* 0x00000009ff0f7e24 */ /* 0x000fe2000f8e00ff */
[----:B------:R-:W-:Y:S01]  /*0180*/  LOP3.LUT R6, R22, 0x1, RZ, 0xc0, !PT ;  /* 0x0000000116067812 */ /* 0x000fe200078ec0ff */
[----:B---3--:R-:W-:Y:S01]  /*0190*/  IMAD R5, R5, 0x64, RZ ;  /* 0x0000006405057824 */ /* 0x008fe200078e02ff */
[----:B------:R-:W-:-:S02]  /*01a0*/  ISETP.NE.AND P0, PT, R4, RZ, PT ;  /* 0x000000ff0400720c */ /* 0x000fc40003f05270 */
[----:B------:R-:W-:Y:S02]  /*01b0*/  I2FP.F32.U32 R7, R7 ;  /* 0x0000000700077245 */ /* 0x000fe40000201000 */
[----:B------:R-:W-:Y:S02]  /*01c0*/  LEA R22, R22, UR4, 0x2 ;  /* 0x0000000416167c11 */ /* 0x000fe4000f8e10ff */
[----:B------:R-:W-:-:S07]  /*01d0*/  MOV R17, UR7 ;  /* 0x0000000700117c02 */ /* 0x000fce0008000f00 */
.L_x_16:
[----:B------:R-:W-:Y:S04]  /*01e0*/  BSSY.RECONVERGENT B0, `(.L_x_0) ;  /* 0x000000e000007945 */ /* 0x000fe80003800200 */
[----:B0-2---:R-:W-:Y:S05]  /*01f0*/  @P0 BRA `(.L_x_1) ;  /* 0x00000000000c0947 */ /* 0x005fea0003800000 */
[----:B------:R1:W5:Y:S01]  /*0200*/  LDG.E R18, desc[UR10][R16.64+-0x4] ;  /* 0xfffffc0a10127981 */ /* 0x000362000c1e1900 */
[----:B------:R-:W-:Y:S01]  /*0210*/  IMAD.SHL.U32 R19, R2, 0x4, RZ ;  /* 0x0000000402137824 */ /* 0x000fe200078e00ff */
[----:B------:R-:W-:Y:S06]  /*0220*/  BRA `(.L_x_2) ;  /* 0x0000000000247947 */ /* 0x000fec0003800000 */
.L_x_1:
[----:B------:R-:W-:-:S13]  /*0230*/  ISETP.NE.AND P1, PT, R4, 0x2, PT ;  /* 0x000000020400780c */ /* 0x000fda0003f25270 */
[----:B------:R-:W-:Y:S05]  /*0240*/  @!P1 BRA `(.L_x_3) ;  /* 0x0000000000149947 */ /* 0x000fea0003800000 */
[----:B------:R3:W5:Y:S01]  /*0250*/  LDG.E R18, desc[UR10][R14.64+-0x4] ;  /* 0xfffffc0a0e127981 */ /* 0x000762000c1e1900 */
[----:B------:R-:W-:-:S13]  /*0260*/  ISETP.NE.AND P1, PT, R4, 0x1, PT ;  /* 0x000000010400780c */ /* 0x000fda0003f25270 */
[----:B------:R-:W-:Y:S01]  /*0270*/  @!P1 LEA R19, R2, 0x1, 0x2 ;  /* 0x0000000102139811 */ /* 0x000fe200078e10ff */
[----:B------:R-:W-:Y:S01]  /*0280*/  @P1 IMAD.MOV.U32 R19, RZ, RZ, R3 ;  /* 0x000000ffff131224 */ /* 0x000fe200078e0003 */
[----:B---3--:R-:W-:Y:S06]  /*0290*/  BRA `(.L_x_2) ;  /* 0x0000000000087947 */ /* 0x008fec0003800000 */
.L_x_3:
[----:B------:R3:W5:Y:S01]  /*02a0*/  LDG.E R18, desc[UR10][R16.64+-0x4] ;  /* 0xfffffc0a10127981 */ /* 0x000762000c1e1900 */
[----:B------:R-:W-:-:S07]  /*02b0*/  LEA R19, R2, 0x2, 0x2 ;  /* 0x0000000202137811 */ /* 0x000fce00078e10ff */
.L_x_2:
[----:B------:R-:W-:Y:S05]  /*02c0*/  BSYNC.RECONVERGENT B0 ;  /* 0x0000000000007941 */ /* 0x000fea0003800200 */
.L_x_0:
[----:B-----5:R-:W-:Y:S02]  /*02d0*/  IMAD R18, R18, 0xa, R5 ;  /* 0x0000000a12127824 */ /* 0x020fe400078e0205 */
[----:B------:R-:W-:-:S03]  /*02e0*/  IMAD R19, R0, 0xdc, R19 ;  /* 0x000000dc00137824 */ /* 0x000fc600078e0213 */
[----:B------:R-:W-:-:S05]  /*02f0*/  I2FP.F32.U32 R18, R18 ;  /* 0x0000001200127245 */ /* 0x000fca0000201000 */
[----:B------:R-:W-:Y:S01]  /*0300*/  FADD R24, R7, R18 ;  /* 0x0000001207187221 */ /* 0x000fe20000000000 */
[----:B--2---:R-:W-:-:S03]  /*0310*/  IMAD.WIDE R18, R19, 0x4, R10 ;  /* 0x0000000413127825 */ /* 0x004fc600078e020a */
[----:B------:R-:W0:Y:S03]  /*0320*/  F2I.TRUNC.NTZ R21, R24 ;  /* 0x0000001800157305 */ /* 0x000e26000020f100 */
[----:B------:R-:W2:Y:S01]  /*0330*/  LDG.E R18, desc[UR10][R18.64] ;  /* 0x0000000a12127981 */ /* 0x000ea2000c1e1900 */
[----:B0-----:R-:W-:-:S06]  /*0340*/  IMAD.WIDE R20, R21, 0x4, R12 ;  /* 0x0000000415147825 */ /* 0x001fcc00078e020c */
[----:B------:R-:W2:Y:S01]  /*0350*/  LDG.E R21, desc[UR10][R20.64] ;  /* 0x0000000a14157981 */ /* 0x000ea2000c1e1900 */
[----:B------:R-:W-:Y:S01]  /*0360*/  ISETP.NE.AND P1, PT, R6, RZ, PT ;  /* 0x000000ff0600720c */ /* 0x000fe20003f25270 */
[----:B------:R-:W-:Y:S01]  /*0370*/  BSSY.RECONVERGENT B0, `(.L_x_4) ;  /* 0x000001b000007945 */ /* 0x000fe20003800200 */
[----:B--2---:R-:W-:-:S05]  /*0380*/  FMUL R25, R18, R21 ;  /* 0x0000001512197220 */ /* 0x004fca0000400000 */
[----:B------:R0:W-:Y:S01]  /*0390*/  STS [R22], R25 ;  /* 0x0000001916007388 */ /* 0x0001e20000000800 */
[----:B------:R-:W-:Y:S06]  /*03a0*/  BAR.SYNC.DEFER_BLOCKING 0x0 ;  /* 0x0000000000007b1d */ /* 0x000fec0000010000 */
[----:B------:R-:W-:Y:S05]  /*03b0*/  @P1 BRA `(.L_x_5) ;  /* 0x0000000000581947 */ /* 0x000fea0003800000 */
[----:B------:R-:W-:Y:S01]  /*03c0*/  ISETP.NE.AND P0, PT, R4, RZ, PT ;  /* 0x000000ff0400720c */ /* 0x000fe20003f05270 */
[----:B------:R-:W-:-:S12]  /*03d0*/  BSSY.RECONVERGENT B1, `(.L_x_6) ;  /* 0x000000f000017945 */ /* 0x000fd80003800200 */
[----:B------:R-:W-:Y:S05]  /*03e0*/  @P0 BRA `(.L_x_7) ;  /* 0x0000000000180947 */ /* 0x000fea0003800000 */
[----:B------:R-:W2:Y:S02]  /*03f0*/  LDG.E R18, desc[UR10][R16.64+-0x4] ;  /* 0xfffffc0a10127981 */ /* 0x000ea4000c1e1900 */
[----:B--2---:R-:W-:-:S05]  /*0400*/  IMAD R18, R18, 0xa, R5 ;  /* 0x0000000a12127824 */ /* 0x004fca00078e0205 */
[----:B------:R-:W-:-:S05]  /*0410*/  I2FP.F32.U32 R18, R18 ;  /* 0x0000001200127245 */ /* 0x000fca0000201000 */
[----:B------:R-:W-:-:S04]  /*0420*/  FADD R18, R7, R18 ;  /* 0x0000001207127221 */ /* 0x000fc80000000000 */
[----:B------:R2:W4:Y:S01]  /*0430*/  F2I.TRUNC.NTZ R23, R18 ;  /* 0x0000001200177305 */ /* 0x000522000020f100 */
[----:B------:R-:W-:Y:S05]  /*0440*/  BRA `(.L_x_8) ;  /* 0x00000000001c7947 */ /* 0x000fea0003800000 */
.L_x_7:
[----:B------:R-:W-:-:S13]  /*0450*/  ISETP.NE.AND P2, PT, R4, 0x2, PT ;  /* 0x000000020400780c */ /* 0x000fda0003f45270 */
[----:B------:R-:W-:Y:S05]  /*0460*/  @P2 BRA `(.L_x_8) ;  /* 0x0000000000142947 */ /* 0x000fea0003800000 */
[----:B------:R-:W2:Y:S02]  /*0470*/  LDG.E R18, desc[UR10][R14.64+-0x4] ;  /* 0xfffffc0a0e127981 */ /* 0x000ea4000c1e1900 */
[----:B--2---:R-:W-:-:S05]  /*0480*/  IMAD R18, R18, 0xa, R5 ;  /* 0x0000000a12127824 */ /* 0x004fca00078e0205 */
[----:B------:R-:W-:-:S05]  /*0490*/  I2FP.F32.U32 R18, R18 ;  /* 0x0000001200127245 */ /* 0x000fca0000201000 */
[----:B------:R-:W-:-:S04]  /*04a0*/  FADD R18, R7, R18 ;  /* 0x0000001207127221 */ /* 0x000fc80000000000 */
[----:B------:R2:W4:Y:S03]  /*04b0*/  F2I.TRUNC.NTZ R23, R18 ;  /* 0x0000001200177305 */ /* 0x000526000020f100 */
.L_x_8:
[----:B------:R-:W-:Y:S05]  /*04c0*/  BSYNC.RECONVERGENT B1 ;  /* 0x0000000000017941 */ /* 0x000fea0003800200 */
.L_x_6:
[----:B------:R-:W-:Y:S01]  /*04d0*/  LDS R20, [R22] ;  /* 0x0000000016147984 */ /* 0x000fe20000000800 */
[----:B--2-4-:R-:W-:-:S03]  /*04e0*/  IMAD.WIDE R18, R23, 0x4, R8 ;  /* 0x0000000417127825 */ /* 0x014fc600078e0208 */
[----:B------:R-:W2:Y:S02]  /*04f0*/  LDS R21, [R22+0x4] ;  /* 0x0000040016157984 */ /* 0x000ea40000000800 */
[----:B--2---:R-:W-:-:S05]  /*0500*/  FADD R21, R20, R21 ;  /* 0x0000001514157221 */ /* 0x004fca0000000000 */
[----:B------:R2:W-:Y:S02]  /*0510*/  STG.E desc[UR10][R18.64], R21 ;  /* 0x0000001512007986 */ /* 0x0005e4000c10190a */
.L_x_5:
[----:B------:R-:W-:Y:S05]  /*0520*/  BSYNC.RECONVERGENT B0 ;  /* 0x0000000000007941 */ /* 0x000fea0003800200 */
.L_x_4:
[----:B------:R-:W-:Y:S01]  /*0530*/  BAR.SYNC.DEFER_BLOCKING 0x0 ;  /* 0x0000000000007b1d */ /* 0x000fe20000010000 */
[----:B------:R-:W-:-:S13]  /*0540*/  ISETP.NE.AND P2, PT, R3, 0xdb, PT ;  /* 0x000000db0300780c */ /* 0x000fda0003f45270 */
[----:B------:R-:W-:Y:S05]  /*0550*/  @!P2 EXIT ;  /* 0x000000000000a94d */ /* 0x000fea0003800000 */
[----:B--2---:R-:W-:Y:S01]  /*0560*/  VIMNMX.U32 R18, PT, PT, R4, 0x2, PT ;  /* 0x0000000204127848 */ /* 0x004fe20003fe0000 */
[----:B------:R-:W-:Y:S01]  /*0570*/  BSSY.RECONVERGENT B0, `(.L_x_9) ;  /* 0x0000011000007945 */ /* 0x000fe20003800200 */
[----:B------:R-:W-:Y:S02]  /*0580*/  VIADD R20, R2, 0x1 ;  /* 0x0000000102147836 */ /* 0x000fe40000000000 */
[----:B------:R-:W-:-:S04]  /*0590*/  SHF.L.U32 R21, R18, 0x2, RZ ;  /* 0x0000000212157819 */ /* 0x000fc800000006ff */
[----:B------:R-:W2:Y:S02]  /*05a0*/  LDC R18, c[0x2][R21] ;  /* 0x0080000015127b82 */ /* 0x000ea40000000800 */
[----:B--2---:R-:W-:-:S04]  /*05b0*/  SHF.R.S32.HI R19, RZ, 0x1f, R18 ;  /* 0x0000001fff137819 */ /* 0x004fc80000011412 */
.L_x_18:
[----:B------:R-:W-:Y:S05]  /*05c0*/  BRX R18 -0x5d0                                    (*"BRANCH_TARGETS .L_x_19,.L_x_20,.L_x_21"*) ;  /* 0xfffffff8128c7949 */ /* 0x000fea000383ffff */
.L_x_21:
[----:B------:R-:W-:-:S13]  /*05d0*/  ISETP.NE.AND P2, PT, R4, 0x2, PT ;  /* 0x000000020400780c */ /* 0x000fda0003f45270 */
[----:B------:R2:W5:Y:S01]  /*05e0*/  @!P2 LDG.E R18, desc[UR10][R16.64] ;  /* 0x0000000a1012a981 */ /* 0x000562000c1e1900 */
[C---:B------:R-:W-:Y:S02]  /*05f0*/  @!P2 LEA R19, R20.reuse, 0x2, 0x2 ;  /* 0x000000021413a811 */ /* 0x040fe400078e10ff */
[----:B------:R-:W-:Y:S01]  /*0600*/  @P2 LEA R19, R20, 0x3, 0x2 ;  /* 0x0000000314132811 */ /* 0x000fe200078e10ff */
[----:B------:R2:W5:Y:S01]  /*0610*/  @P2 LDG.E R18, desc[UR10][R14.64] ;  /* 0x0000000a0e122981 */ /* 0x000562000c1e1900 */
[----:B------:R-:W-:Y:S05]  /*0620*/  BRA `(.L_x_10) ;  /* 0x0000000000147947 */ /* 0x000fea0003800000 */
.L_x_19:
[----:B------:R2:W5:Y:S01]  /*0630*/  LDG.E R18, desc[UR10][R16.64] ;  /* 0x0000000a10127981 */ /* 0x000562000c1e1900 */
[----:B------:R-:W-:Y:S01]  /*0640*/  IADD3 R19, PT, PT, R3, 0x1, RZ ;  /* 0x0000000103137810 */ /* 0x000fe20007ffe0ff */
[----:B------:R-:W-:Y:S06]  /*0650*/  BRA `(.L_x_10) ;  /* 0x0000000000087947 */ /* 0x000fec0003800000 */
.L_x_20:
[----:B------:R4:W5:Y:S01]  /*0660*/  LDG.E R18, desc[UR10][R14.64] ;  /* 0x0000000a0e127981 */ /* 0x000962000c1e1900 */
[----:B------:R-:W-:-:S07]  /*0670*/  LEA R19, R20, 0x1, 0x2 ;  /* 0x0000000114137811 */ /* 0x000fce00078e10ff */
.L_x_10:
[----:B------:R-:W-:Y:S05]  /*0680*/  BSYNC.RECONVERGENT B0 ;  /* 0x0000000000007941 */ /* 0x000fea0003800200 */
.L_x_9:
[----:B-----5:R-:W-:Y:S02]  /*0690*/  IMAD R18, R18, 0xa, R5 ;  /* 0x0000000a12127824 */ /* 0x020fe400078e0205 */
[----:B------:R-:W-:-:S03]  /*06a0*/  IMAD R19, R0, 0xdc, R19 ;  /* 0x000000dc00137824 */ /* 0x000fc600078e0213 */
[----:B------:R-:W-:-:S05]  /*06b0*/  I2FP.F32.U32 R18, R18 ;  /* 0x0000001200127245 */ /* 0x000fca0000201000 */
[----:B------:R-:W-:Y:S01]  /*06c0*/  FADD R24, R7, R18 ;  /* 0x0000001207187221 */ /* 0x000fe20000000000 */
[----:B------:R-:W-:-:S03]  /*06d0*/  IMAD.WIDE R18, R19, 0x4, R10 ;  /* 0x0000000413127825 */ /* 0x000fc600078e020a */
[----:B------:R-:W0:Y:S03]  /*06e0*/  F2I.TRUNC.NTZ R21, R24 ;  /* 0x0000001800157305 */ /* 0x000e26000020f100 */
[----:B------:R-:W2:Y:S01]  /*06f0*/  LDG.E R18, desc[UR10][R18.64] ;  /* 0x0000000a12127981 */ /* 0x000ea2000c1e1900 */
[----:B0-----:R-:W-:-:S06]  /*0700*/  IMAD.WIDE R20, R21, 0x4, R12 ;  /* 0x0000000415147825 */ /* 0x001fcc00078e020c */
[----:B------:R-:W2:Y:S01]  /*0710*/  LDG.E R21, desc[UR10][R20.64] ;  /* 0x0000000a14157981 */ /* 0x000ea2000c1e1900 */
[----:B------:R-:W-:Y:S01]  /*0720*/  BSSY.RECONVERGENT B0, `(.L_x_11) ;  /* 0x000001b000007945 */ /* 0x000fe20003800200 */
[----:B--2---:R-:W-:-:S05]  /*0730*/  FMUL R25, R18, R21 ;  /* 0x0000001512197220 */ /* 0x004fca0000400000 */
[----:B------:R0:W-:Y:S01]  /*0740*/  STS [R22], R25 ;  /* 0x0000001916007388 */ /* 0x0001e20000000800 */
[----:B------:R-:W-:Y:S06]  /*0750*/  BAR.SYNC.DEFER_BLOCKING 0x0 ;  /* 0x0000000000007b1d */ /* 0x000fec0000010000 */
[----:B------:R-:W-:Y:S05]  /*0760*/  @P1 BRA `(.L_x_12) ;  /* 0x0000000000581947 */ /* 0x000fea0003800000 */
[----:B------:R-:W-:Y:S01]  /*0770*/  ISETP.NE.AND P1, PT, R4, RZ, PT ;  /* 0x000000ff0400720c */ /* 0x000fe20003f25270 */
[----:B------:R-:W-:-:S12]  /*0780*/  BSSY.RECONVERGENT B1, `(.L_x_13) ;  /* 0x000000f000017945 */ /* 0x000fd80003800200 */
[----:B------:R-:W-:Y:S05]  /*0790*/  @!P1 BRA `(.L_x_14) ;  /* 0x0000000000209947 */ /* 0x000fea0003800000 */
[----:B------:R-:W-:-:S13]  /*07a0*/  ISETP.NE.AND P1, PT, R4, 0x2, PT ;  /* 0x000000020400780c */ /* 0x000fda0003f25270 */
[----:B------:R-:W-:Y:S05]  /*07b0*/  @P1 BRA `(.L_x_15) ;  /* 0x00000000002c1947 */ /* 0x000fea0003800000 */
[----:B------:R-:W2:Y:S02]  /*07c0*/  LDG.E R18, desc[UR10][R14.64] ;  /* 0x0000000a0e127981 */ /* 0x000ea4000c1e1900 */
[----:B--2---:R-:W-:-:S05]  /*07d0*/  IMAD R18, R18, 0xa, R5 ;  /* 0x0000000a12127824 */ /* 0x004fca00078e0205 */
[----:B------:R-:W-:-:S05]  /*07e0*/  I2FP.F32.U32 R18, R18 ;  /* 0x0000001200127245 */ /* 0x000fca0000201000 */
[----:B------:R-:W-:-:S04]  /*07f0*/  FADD R18, R7, R18 ;  /* 0x0000001207127221 */ /* 0x000fc80000000000 */
[----:B------:R2:W0:Y:S01]  /*0800*/  F2I.TRUNC.NTZ R23, R18 ;  /* 0x0000001200177305 */ /* 0x000422000020f100 */
[----:B------:R-:W-:Y:S05]  /*0810*/  BRA `(.L_x_15) ;  /* 0x0000000000147947 */ /* 0x000fea0003800000 */
.L_x_14:
[----:B------:R-:W2:Y:S02]  /*0820*/  LDG.E R18, desc[UR10][R16.64] ;  /* 0x0000000a10127981 */ /* 0x000ea4000c1e1900 */
[----:B--2---:R-:W-:-:S05]  /*0830*/  IMAD R18, R18, 0xa, R5 ;  /* 0x0000000a12127824 */ /* 0x004fca00078e0205 */
[----:B------:R-:W-:-:S05]  /*0840*/  I2FP.F32.U32 R18, R18 ;  /* 0x0000001200127245 */ /* 0x000fca0000201000 */
[----:B------:R-:W-:-:S04]  /*0850*/  FADD R18, R7, R18 ;  /* 0x0000001207127221 */ /* 0x000fc80000000000 */
[----:B------:R2:W0:Y:S03]  /*0860*/  F2I.TRUNC.NTZ R23, R18 ;  /* 0x0000001200177305 */ /* 0x000426000020f100 */
.L_x_15:
[----:B------:R-:W-:Y:S05]  /*0870*/  BSYNC.RECONVERGENT B1 ;  /* 0x0000000000017941 */ /* 0x000fea0003800200 */
.L_x_13:
[----:B------:R-:W-:Y:S01]  /*0880*/  LDS R20, [R22] ;  /* 0x0000000016147984 */ /* 0x000fe20000000800 */
[----:B0-2---:R-:W-:-:S03]  /*0890*/  IMAD.WIDE R18, R23, 0x4, R8 ;  /* 0x0000000417127825 */ /* 0x005fc600078e0208 */
[----:B------:R-:W0:Y:S02]  /*08a0*/  LDS R21, [R22+0x4] ;  /* 0x0000040016157984 */ /* 0x000e240000000800 */
[----:B0-----:R-:W-:-:S05]  /*08b0*/  FADD R21, R20, R21 ;  /* 0x0000001514157221 */ /* 0x001fca0000000000 */
[----:B------:R2:W-:Y:S02]  /*08c0*/  STG.E desc[UR10][R18.64], R21 ;  /* 0x0000001512007986 */ /* 0x0005e4000c10190a */
.L_x_12:
[----:B------:R-:W-:Y:S05]  /*08d0*/  BSYNC.RECONVERGENT B0 ;  /* 0x0000000000007941 */ /* 0x000fea0003800200 */
.L_x_11:
[----:B------:R-:W-:Y:S01]  /*08e0*/  BAR.SYNC.DEFER_BLOCKING 0x0 ;  /* 0x0000000000007b1d */ /* 0x000fe20000010000 */
[----:B----4-:R-:W-:Y:S01]  /*08f0*/  IADD3 R14, P1, PT, R14, 0x8, RZ ;  /* 0x000000080e0e7810 */ /* 0x010fe20007f3e0ff */
[----:B------:R-:W-:Y:S01]  /*0900*/  VIADD R2, R2, 0x2 ;  /* 0x0000000202027836 */ /* 0x000fe20000000000 */
[----:B-1-3--:R-:W-:Y:S02]  /*0910*/  IADD3 R16, P2, PT, R16, 0x8, RZ ;  /* 0x0000000810107810 */ /* 0x00afe40007f5e0ff */
[----:B------:R-:W-:Y:S01]  /*0920*/  IADD3 R3, PT, PT, R3, 0x8, RZ ;  /* 0x0000000803037810 */ /* 0x000fe20007ffe0ff */
[----:B------:R-:W-:Y:S01]  /*0930*/  IMAD.X R15, RZ, RZ, R15, P1 ;  /* 0x000000ffff0f7224 */ /* 0x000fe200008e060f */
[----:B------:R-:W-:Y:S01]  /*0940*/  IADD3.X R17, PT, PT, RZ, R17, RZ, P2, !PT ;  /* 0x00000011ff117210 */ /* 0x000fe200017fe4ff */
[----:B------:R-:W-:Y:S08]  /*0950*/  BRA `(.L_x_16) ;  /* 0xfffffff800207947 */ /* 0x000ff0000383ffff */
.L_x_17:
[----:B------:R-:W-:-:S00]  /*0960*/  BRA `(.L_x_17) ;  /* 0xfffffffc00fc7947 */ /* 0x000fc0000383ffff */
[----:B------:R-:W-:-:S00]  /*0970*/  NOP ;  /* 0x0000000000007918 */ /* 0x000fc00000000000 */
        /* <DEDUP_REMOVED lines=8> */
.L_x_22:


//--------------------- .nv.shared._Z21Compute_all_rotationsPfS_S_PKiS1_ --------------------------
	.section	.nv.shared._Z21Compute_all_rotationsPfS_S_PKiS1_,"aw",@nobits
	.sectionflags	@""
	.align	4
.nv.shared._Z21Compute_all_rotationsPfS_S_PKiS1_:
	.zero		1184


//--------------------- .nv.shared.reserved.0     --------------------------
	.section	.nv.shared.reserved.0,"aw",@nobits
	.weak		__nv_reservedSMEM_offset_0_alias
	.size		__nv_reservedSMEM_offset_0_alias, 0, 64
	.other		__nv_reservedSMEM_offset_0_alias,@"STO_CUDA_RESERVED_SHARED STV_DEFAULT"
__nv_reservedSMEM_offset_0_alias:
	.zero		0
	.zero		64


//--------------------- .nv.constant0._Z21Compute_all_rotationsPfS_S_PKiS1_ --------------------------
	.section	.nv.constant0._Z21Compute_all_rotationsPfS_S_PKiS1_,"a",@progbits
	.sectionflags	@""
	.align	4
.nv.constant0._Z21Compute_all_rotationsPfS_S_PKiS1_:
	.zero		936


//--------------------- SYMBOLS --------------------------

	.type		.nv.reservedSmem.offset0,@object
	.size		.nv.reservedSmem.offset0,0x4
	.type		.nv.reservedSmem.cap,@object
	.size		.nv.reservedSmem.cap,0x4
